//
// Generated by NVIDIA NVVM Compiler
//
// Compiler Build ID: CL-36424714
// Cuda compilation tools, release 13.0, V13.0.88
// Based on NVVM 20.0.0
//

.version 9.0
.target sm_100
.address_size 64

	// .globl	_Z11subdiagMultPfS_S_iiii

.visible .entry _Z11subdiagMultPfS_S_iiii(
	.param .u64 .ptr .align 1 _Z11subdiagMultPfS_S_iiii_param_0,
	.param .u64 .ptr .align 1 _Z11subdiagMultPfS_S_iiii_param_1,
	.param .u64 .ptr .align 1 _Z11subdiagMultPfS_S_iiii_param_2,
	.param .u32 _Z11subdiagMultPfS_S_iiii_param_3,
	.param .u32 _Z11subdiagMultPfS_S_iiii_param_4,
	.param .u32 _Z11subdiagMultPfS_S_iiii_param_5,
	.param .u32 _Z11subdiagMultPfS_S_iiii_param_6
)
{
	.reg .pred 	%p<2>;
	.reg .b32 	%r<18>;
	.reg .b32 	%f<4>;
	.reg .b64 	%rd<21>;

	ld.param.u64 	%rd1, [_Z11subdiagMultPfS_S_iiii_param_0];
	ld.param.u64 	%rd2, [_Z11subdiagMultPfS_S_iiii_param_1];
	ld.param.u64 	%rd3, [_Z11subdiagMultPfS_S_iiii_param_2];
	ld.param.u32 	%r2, [_Z11subdiagMultPfS_S_iiii_param_3];
	ld.param.u32 	%r3, [_Z11subdiagMultPfS_S_iiii_param_4];
	ld.param.u32 	%r4, [_Z11subdiagMultPfS_S_iiii_param_5];
	ld.param.u32 	%r5, [_Z11subdiagMultPfS_S_iiii_param_6];
	mov.u32 	%r6, %ctaid.x;
	mov.u32 	%r7, %ntid.x;
	mov.u32 	%r8, %tid.x;
	mad.lo.s32 	%r1, %r6, %r7, %r8;
	setp.ge.s32 	%p1, %r1, %r4;
	@%p1 bra 	$L__BB0_2;
	mov.u32 	%r9, %ctaid.y;
	cvta.to.global.u64 	%rd4, %rd1;
	cvta.to.global.u64 	%rd5, %rd2;
	cvta.to.global.u64 	%rd6, %rd3;
	mul.lo.s32 	%r10, %r4, %r9;
	cvt.u64.u32 	%rd7, %r10;
	mul.lo.s32 	%r11, %r5, %r9;
	cvt.u64.u32 	%rd8, %r11;
	add.s32 	%r12, %r2, %r1;
	add.s32 	%r13, %r12, %r4;
	rem.s32 	%r14, %r13, %r4;
	cvt.s64.s32 	%rd9, %r14;
	add.s64 	%rd10, %rd9, %rd8;
	shl.b64 	%rd11, %rd10, 2;
	add.s64 	%rd12, %rd4, %rd11;
	ld.global.f32 	%f1, [%rd12];
	add.s32 	%r15, %r3, %r1;
	add.s32 	%r16, %r15, %r4;
	rem.s32 	%r17, %r16, %r4;
	cvt.s64.s32 	%rd13, %r17;
	add.s64 	%rd14, %rd13, %rd7;
	shl.b64 	%rd15, %rd14, 2;
	add.s64 	%rd16, %rd5, %rd15;
	ld.global.f32 	%f2, [%rd16];
	mul.f32 	%f3, %f1, %f2;
	cvt.s64.s32 	%rd17, %r1;
	add.s64 	%rd18, %rd7, %rd17;
	shl.b64 	%rd19, %rd18, 2;
	add.s64 	%rd20, %rd6, %rd19;
	st.global.f32 	[%rd20], %f3;
$L__BB0_2:
	ret;

}


// ===== COMPILED SASS (sm_100) =====

	.target	sm_100

	.elftype	@"ET_EXEC"


//--------------------- .note.nv.tkinfo           --------------------------
	.section	.note.nv.tkinfo,"",@"SHT_NOTE"
	.sectionflags	@"SHF_NOTE_NV_TKINFO"
	.tkinfo
        /*0018*/ 	.word	0x00000002
        /*0030*/ 	.string	""
        /*0030*/ 	.string	"ptxas"
        /*0030*/ 	.string	"Cuda compilation tools, release 13.0, V13.0.88"
        /*0030*/ 	.string	"Build cuda_13.0.r13.0/compiler.36424714_0"
        /*0030*/ 	.string	"-arch sm_100 -m 64 "



//--------------------- .note.nv.cuinfo           --------------------------
	.section	.note.nv.cuinfo,"",@"SHT_NOTE"
	.sectionflags	@"SHF_NOTE_NV_CUINFO"
        /*0018*/ 	.short	0x0002
        /*001a*/ 	.short	0x0064
        /*001c*/ 	.short	0x0082
	.zero		2


//--------------------- .nv.info                  --------------------------
	.section	.nv.info,"",@"SHT_CUDA_INFO"
	.align	4


	//----- nvinfo : EIATTR_REGCOUNT
	.align		4
        /*0000*/ 	.byte	0x04, 0x2f
        /*0002*/ 	.short	(.L_1 - .L_0)
	.align		4
.L_0:
        /*0004*/ 	.word	index@(_Z11subdiagMultPfS_S_iiii)
        /*0008*/ 	.word	0x0000000e


	//----- nvinfo : EIATTR_FRAME_SIZE
	.align		4
.L_1:
        /*000c*/ 	.byte	0x04, 0x11
        /*000e*/ 	.short	(.L_3 - .L_2)
	.align		4
.L_2:
        /*0010*/ 	.word	index@(_Z11subdiagMultPfS_S_iiii)
        /*0014*/ 	.word	0x00000000


	//----- nvinfo : EIATTR_MIN_STACK_SIZE
	.align		4
.L_3:
        /*0018*/ 	.byte	0x04, 0x12
        /*001a*/ 	.short	(.L_5 - .L_4)
	.align		4
.L_4:
        /*001c*/ 	.word	index@(_Z11subdiagMultPfS_S_iiii)
        /*0020*/ 	.word	0x00000000
.L_5:


//--------------------- .nv.compat                --------------------------
	.section	.nv.compat,"",@"SHT_CUDA_COMPAT_INFO"
	.align	4
        /*0000*/ 	.byte	0x02, 0x09, 0x00, 0x00, 0x02, 0x02, 0x01, 0x00, 0x02, 0x05, 0x05, 0x00, 0x03, 0x07, 0x01, 0x01
        /*0010*/ 	.byte	0x02, 0x03, 0x00, 0x00, 0x02, 0x06, 0x01, 0x00, 0x04, 0x0b, 0x08, 0x00, 0x09, 0x00, 0x00, 0x00
        /*0020*/ 	.byte	0x00, 0x00, 0x00, 0x00


//--------------------- .nv.info._Z11subdiagMultPfS_S_iiii --------------------------
	.section	.nv.info._Z11subdiagMultPfS_S_iiii,"",@"SHT_CUDA_INFO"
	.sectionflags	@""
	.align	4


	//----- nvinfo : EIATTR_CUDA_API_VERSION
	.align		4
        /*0000*/ 	.byte	0x04, 0x37
        /*0002*/ 	.short	(.L_7 - .L_6)
.L_6:
        /*0004*/ 	.word	0x00000082


	//----- nvinfo : EIATTR_KPARAM_INFO
	.align		4
.L_7:
        /*0008*/ 	.byte	0x04, 0x17
        /*000a*/ 	.short	(.L_9 - .L_8)
.L_8:
        /*000c*/ 	.word	0x00000000
        /*0010*/ 	.short	0x0006
        /*0012*/ 	.short	0x0024
        /*0014*/ 	.byte	0x00, 0xf0, 0x11, 0x00


	//----- nvinfo : EIATTR_KPARAM_INFO
	.align		4
.L_9:
        /*0018*/ 	.byte	0x04, 0x17
        /*001a*/ 	.short	(.L_11 - .L_10)
.L_10:
        /*001c*/ 	.word	0x00000000
        /*0020*/ 	.short	0x0005
        /*0022*/ 	.short	0x0020
        /*0024*/ 	.byte	0x00, 0xf0, 0x11, 0x00


	//----- nvinfo : EIATTR_KPARAM_INFO
	.align		4
.L_11:
        /*0028*/ 	.byte	0x04, 0x17
        /*002a*/ 	.short	(.L_13 - .L_12)
.L_12:
        /*002c*/ 	.word	0x00000000
        /*0030*/ 	.short	0x0004
        /*0032*/ 	.short	0x001c
        /*0034*/ 	.byte	0x00, 0xf0, 0x11, 0x00


	//----- nvinfo : EIATTR_KPARAM_INFO
	.align		4
.L_13:
        /*0038*/ 	.byte	0x04, 0x17
        /*003a*/ 	.short	(.L_15 - .L_14)
.L_14:
        /*003c*/ 	.word	0x00000000
        /*0040*/ 	.short	0x0003
        /*0042*/ 	.short	0x0018
        /*0044*/ 	.byte	0x00, 0xf0, 0x11, 0x00


	//----- nvinfo : EIATTR_KPARAM_INFO
	.align		4
.L_15:
        /*0048*/ 	.byte	0x04, 0x17
        /*004a*/ 	.short	(.L_17 - .L_16)
.L_16:
        /*004c*/ 	.word	0x00000000
        /*0050*/ 	.short	0x0002
        /*0052*/ 	.short	0x0010
        /*0054*/ 	.byte	0x00, 0xf5, 0x21, 0x00


	//----- nvinfo : EIATTR_KPARAM_INFO
	.align		4
.L_17:
        /*0058*/ 	.byte	0x04, 0x17
        /*005a*/ 	.short	(.L_19 - .L_18)
.L_18:
        /*005c*/ 	.word	0x00000000
        /*0060*/ 	.short	0x0001
        /*0062*/ 	.short	0x0008
        /*0064*/ 	.byte	0x00, 0xf5, 0x21, 0x00


	//----- nvinfo : EIATTR_KPARAM_INFO
	.align		4
.L_19:
        /*0068*/ 	.byte	0x04, 0x17
        /*006a*/ 	.short	(.L_21 - .L_20)
.L_20:
        /*006c*/ 	.word	0x00000000
        /*0070*/ 	.short	0x0000
        /*0072*/ 	.short	0x0000
        /*0074*/ 	.byte	0x00, 0xf5, 0x21, 0x00


	//----- nvinfo : EIATTR_SPARSE_MMA_MASK
	.align		4
.L_21:
        /*0078*/ 	.byte	0x03, 0x50
        /*007a*/ 	.short	0x0000


	//----- nvinfo : EIATTR_MAXREG_COUNT
	.align		4
        /*007c*/ 	.byte	0x03, 0x1b
        /*007e*/ 	.short	0x00ff


	//----- nvinfo : EIATTR_MERCURY_ISA_VERSION
	.align		4
        /*0080*/ 	.byte	0x03, 0x5f
        /*0082*/ 	.short	0x0101


	//----- nvinfo : EIATTR_VRC_CTA_INIT_COUNT
	.align		4
        /*0084*/ 	.byte	0x02, 0x4a
	.zero		1
	.zero		1


	//----- nvinfo : EIATTR_EXIT_INSTR_OFFSETS
	.align		4
        /*0088*/ 	.byte	0x04, 0x1c
        /*008a*/ 	.short	(.L_23 - .L_22)


	//   ....[0]....
.L_22:
        /*008c*/ 	.word	0x00000070


	//   ....[1]....
        /*0090*/ 	.word	0x00000460


	//----- nvinfo : EIATTR_CBANK_PARAM_SIZE
	.align		4
.L_23:
        /*0094*/ 	.byte	0x03, 0x19
        /*0096*/ 	.short	0x0028


	//----- nvinfo : EIATTR_PARAM_CBANK
	.align		4
        /*0098*/ 	.byte	0x04, 0x0a
        /*009a*/ 	.short	(.L_25 - .L_24)
	.align		4
.L_24:
        /*009c*/ 	.word	index@(.nv.constant0._Z11subdiagMultPfS_S_iiii)
        /*00a0*/ 	.short	0x0380
        /*00a2*/ 	.short	0x0028


	//----- nvinfo : EIATTR_SW_WAR
	.align		4
.L_25:
        /*00a4*/ 	.byte	0x04, 0x36
        /*00a6*/ 	.short	(.L_27 - .L_26)
.L_26:
        /*00a8*/ 	.word	0x00000008
.L_27:


//--------------------- .nv.callgraph             --------------------------
	.section	.nv.callgraph,"",@"SHT_CUDA_CALLGRAPH"
	.align	4
	.sectionentsize	8
	.align		4
        /*0000*/ 	.word	0x00000000
	.align		4
        /*0004*/ 	.word	0xffffffff
	.align		4
        /*0008*/ 	.word	0x00000000
	.align		4
        /*000c*/ 	.word	0xfffffffe
	.align		4
        /*0010*/ 	.word	0x00000000
	.align		4
        /*0014*/ 	.word	0xfffffffd
	.align		4
        /*0018*/ 	.word	0x00000000
	.align		4
        /*001c*/ 	.word	0xfffffffc


//--------------------- .text._Z11subdiagMultPfS_S_iiii --------------------------
	.section	.text._Z11subdiagMultPfS_S_iiii,"ax",@progbits
	.align	128
        .global         _Z11subdiagMultPfS_S_iiii
        .type           _Z11subdiagMultPfS_S_iiii,@function
        .size           _Z11subdiagMultPfS_S_iiii,(.L_x_1 - _Z11subdiagMultPfS_S_iiii)
        .other          _Z11subdiagMultPfS_S_iiii,@"STO_CUDA_ENTRY STV_DEFAULT"
_Z11subdiagMultPfS_S_iiii:
.text._Z11subdiagMultPfS_S_iiii:
[----:B------:R-:W-:Y:S01]  /*0000*/  LDC R1, c[0x0][0x37c] ;  /* 0x0000df00ff017b82 */ /* 0x000fe20000000800 */
[----:B------:R-:W0:Y:S07]  /*0010*/  S2R R5, SR_TID.X ;  /* 0x0000000000057919 */ /* 0x000e2e0000002100 */
[----:B------:R-:W0:Y:S08]  /*0020*/  S2UR UR4, SR_CTAID.X ;  /* 0x00000000000479c3 */ /* 0x000e300000002500 */
[----:B------:R-:W0:Y:S08]  /*0030*/  LDC R0, c[0x0][0x360] ;  /* 0x0000d800ff007b82 */ /* 0x000e300000000800 */
[----:B------:R-:W1:Y:S01]  /*0040*/  LDC R3, c[0x0][0x3a0] ;  /* 0x0000e800ff037b82 */ /* 0x000e620000000800 */
[----:B0-----:R-:W-:-:S05]  /*0050*/  IMAD R0, R0, UR4, R5 ;  /* 0x0000000400007c24 */ /* 0x001fca000f8e0205 */
[----:B-1----:R-:W-:-:S13]  /*0060*/  ISETP.GE.AND P0, PT, R0, R3, PT ;  /* 0x000000030000720c */ /* 0x002fda0003f06270 */
[----:B------:R-:W-:Y:S05]  /*0070*/  @P0 EXIT ;  /* 0x000000000000094d */ /* 0x000fea0003800000 */
[----:B------:R-:W-:Y:S01]  /*0080*/  IABS R8, R3 ;  /* 0x0000000300087213 */ /* 0x000fe20000000000 */
[----:B------:R-:W0:Y:S03]  /*0090*/  LDCU UR5, c[0x0][0x39c] ;  /* 0x00007380ff0577ac */ /* 0x000e260008000800 */
[----:B------:R-:W1:Y:S01]  /*00a0*/  I2F.RP R6, R8 ;  /* 0x0000000800067306 */ /* 0x000e620000209400 */
[----:B------:R-:W2:Y:S01]  /*00b0*/  LDCU UR4, c[0x0][0x398] ;  /* 0x00007300ff0477ac */ /* 0x000ea20008000800 */
[----:B------:R-:W3:Y:S01]  /*00c0*/  LDCU.64 UR10, c[0x0][0x388] ;  /* 0x00007100ff0a77ac */ /* 0x000ee20008000a00 */
[----:B------:R-:W4:Y:S01]  /*00d0*/  LDCU.64 UR8, c[0x0][0x380] ;  /* 0x00007000ff0877ac */ /* 0x000f220008000a00 */
[----:B------:R-:W5:Y:S04]  /*00e0*/  LDCU.64 UR6, c[0x0][0x358] ;  /* 0x00006b00ff0677ac */ /* 0x000f680008000a00 */
[----:B-1----:R-:W1:Y:S01]  /*00f0*/  MUFU.RCP R6, R6 ;  /* 0x0000000600067308 */ /* 0x002e620000001000 */
[C-C-:B0-----:R-:W-:Y:S01]  /*0100*/  IADD3 R7, PT, PT, R3.reuse, UR5, R0.reuse ;  /* 0x0000000503077c10 */ /* 0x141fe2000fffe000 */
[----:B------:R-:W0:Y:S01]  /*0110*/  S2UR UR5, SR_CTAID.Y ;  /* 0x00000000000579c3 */ /* 0x000e220000002600 */
[----:B--2---:R-:W-:Y:S01]  /*0120*/  IADD3 R2, PT, PT, R3, UR4, R0 ;  /* 0x0000000403027c10 */ /* 0x004fe2000fffe000 */
[----:B------:R-:W0:Y:S01]  /*0130*/  LDCU UR4, c[0x0][0x3a4] ;  /* 0x00007480ff0477ac */ /* 0x000e220008000800 */
[----:B------:R-:W-:Y:S01]  /*0140*/  IABS R10, R7 ;  /* 0x00000007000a7213 */ /* 0x000fe20000000000 */
[----:B-1----:R-:W-:Y:S01]  /*0150*/  VIADD R4, R6, 0xffffffe ;  /* 0x0ffffffe06047836 */ /* 0x002fe20000000000 */
[----:B------:R-:W-:-:S03]  /*0160*/  IABS R6, R2 ;  /* 0x0000000200067213 */ /* 0x000fc60000000000 */
[----:B------:R1:W2:Y:S01]  /*0170*/  F2I.FTZ.U32.TRUNC.NTZ R5, R4 ;  /* 0x0000000400057305 */ /* 0x0002a2000021f000 */
[----:B0-----:R-:W-:Y:S01]  /*0180*/  UIMAD UR4, UR5, UR4, URZ ;  /* 0x00000004050472a4 */ /* 0x001fe2000f8e02ff */
[----:B-1----:R-:W-:Y:S02]  /*0190*/  IMAD.MOV.U32 R4, RZ, RZ, RZ ;  /* 0x000000ffff047224 */ /* 0x002fe400078e00ff */
[----:B--2---:R-:W-:-:S04]  /*01a0*/  IMAD.MOV R9, RZ, RZ, -R5 ;  /* 0x000000ffff097224 */ /* 0x004fc800078e0a05 */
[----:B------:R-:W-:-:S04]  /*01b0*/  IMAD R9, R9, R8, RZ ;  /* 0x0000000809097224 */ /* 0x000fc800078e02ff */
[----:B------:R-:W-:-:S06]  /*01c0*/  IMAD.HI.U32 R5, R5, R9, R4 ;  /* 0x0000000905057227 */ /* 0x000fcc00078e0004 */
[----:B------:R-:W-:-:S04]  /*01d0*/  IMAD.HI.U32 R4, R5, R10, RZ ;  /* 0x0000000a05047227 */ /* 0x000fc800078e00ff */
[----:B------:R-:W-:-:S04]  /*01e0*/  IMAD.HI.U32 R5, R5, R6, RZ ;  /* 0x0000000605057227 */ /* 0x000fc800078e00ff */
[----:B------:R-:W-:Y:S02]  /*01f0*/  IMAD.MOV R11, RZ, RZ, -R4 ;  /* 0x000000ffff0b7224 */ /* 0x000fe400078e0a04 */
[----:B------:R-:W-:Y:S02]  /*0200*/  IMAD.MOV R9, RZ, RZ, -R5 ;  /* 0x000000ffff097224 */ /* 0x000fe400078e0a05 */
[C---:B------:R-:W-:Y:S02]  /*0210*/  IMAD R5, R8.reuse, R11, R10 ;  /* 0x0000000b08057224 */ /* 0x040fe400078e020a */
[----:B------:R-:W-:-:S03]  /*0220*/  IMAD R4, R8, R9, R6 ;  /* 0x0000000908047224 */ /* 0x000fc600078e0206 */
[C---:B------:R-:W-:Y:S02]  /*0230*/  ISETP.GT.U32.AND P1, PT, R8.reuse, R5, PT ;  /* 0x000000050800720c */ /* 0x040fe40003f24070 */
[----:B------:R-:W-:-:S11]  /*0240*/  ISETP.GT.U32.AND P0, PT, R8, R4, PT ;  /* 0x000000040800720c */ /* 0x000fd60003f04070 */
[--C-:B------:R-:W-:Y:S01]  /*0250*/  @!P1 IMAD.IADD R5, R5, 0x1, -R8.reuse ;  /* 0x0000000105059824 */ /* 0x100fe200078e0a08 */
[----:B------:R-:W-:Y:S01]  /*0260*/  ISETP.GE.AND P1, PT, R2, RZ, PT ;  /* 0x000000ff0200720c */ /* 0x000fe20003f26270 */
[----:B------:R-:W-:Y:S01]  /*0270*/  @!P0 IMAD.IADD R4, R4, 0x1, -R8 ;  /* 0x0000000104048824 */ /* 0x000fe200078e0a08 */
[----:B------:R-:W-:Y:S01]  /*0280*/  ISETP.GE.AND P0, PT, R7, RZ, PT ;  /* 0x000000ff0700720c */ /* 0x000fe20003f06270 */
[----:B------:R-:W-:Y:S01]  /*0290*/  IMAD R7, R3, UR5, RZ ;  /* 0x0000000503077c24 */ /* 0x000fe2000f8e02ff */
[C---:B------:R-:W-:Y:S02]  /*02a0*/  ISETP.GT.U32.AND P3, PT, R8.reuse, R5, PT ;  /* 0x000000050800720c */ /* 0x040fe40003f64070 */
[----:B------:R-:W-:-:S11]  /*02b0*/  ISETP.GT.U32.AND P2, PT, R8, R4, PT ;  /* 0x000000040800720c */ /* 0x000fd60003f44070 */
[--C-:B------:R-:W-:Y:S02]  /*02c0*/  @!P3 IMAD.IADD R5, R5, 0x1, -R8.reuse ;  /* 0x000000010505b824 */ /* 0x100fe400078e0a08 */
[----:B------:R-:W-:Y:S01]  /*02d0*/  @!P2 IMAD.IADD R4, R4, 0x1, -R8 ;  /* 0x000000010404a824 */ /* 0x000fe200078e0a08 */
[----:B------:R-:W-:Y:S01]  /*02e0*/  ISETP.NE.AND P2, PT, R3, RZ, PT ;  /* 0x000000ff0300720c */ /* 0x000fe20003f45270 */
[----:B------:R-:W-:Y:S01]  /*02f0*/  IMAD.MOV.U32 R2, RZ, RZ, R5 ;  /* 0x000000ffff027224 */ /* 0x000fe200078e0005 */
[----:B------:R-:W-:Y:S01]  /*0300*/  LOP3.LUT R5, RZ, R3, RZ, 0x33, !PT ;  /* 0x00000003ff057212 */ /* 0x000fe200078e33ff */
[----:B------:R-:W-:Y:S02]  /*0310*/  @!P1 IMAD.MOV R4, RZ, RZ, -R4 ;  /* 0x000000ffff049224 */ /* 0x000fe400078e0a04 */
[----:B------:R-:W-:-:S03]  /*0320*/  @!P0 IMAD.MOV R2, RZ, RZ, -R2 ;  /* 0x000000ffff028224 */ /* 0x000fc600078e0a02 */
[C---:B------:R-:W-:Y:S02]  /*0330*/  SEL R4, R5.reuse, R4, !P2 ;  /* 0x0000000405047207 */ /* 0x040fe40005000000 */
[----:B------:R-:W-:Y:S02]  /*0340*/  SEL R2, R5, R2, !P2 ;  /* 0x0000000205027207 */ /* 0x000fe40005000000 */
[C---:B------:R-:W-:Y:S01]  /*0350*/  IADD3 R8, P0, PT, R4.reuse, UR4, RZ ;  /* 0x0000000404087c10 */ /* 0x040fe2000ff1e0ff */
[----:B------:R-:W0:Y:S01]  /*0360*/  LDCU.64 UR4, c[0x0][0x390] ;  /* 0x00007200ff0477ac */ /* 0x000e220008000a00 */
[----:B------:R-:W-:Y:S02]  /*0370*/  IADD3 R3, P1, PT, R7, R2, RZ ;  /* 0x0000000207037210 */ /* 0x000fe40007f3e0ff */
[----:B------:R-:W-:Y:S02]  /*0380*/  LEA.HI.X.SX32 R9, R4, RZ, 0x1, P0 ;  /* 0x000000ff04097211 */ /* 0x000fe400000f0eff */
[----:B------:R-:W-:-:S02]  /*0390*/  LEA.HI.X.SX32 R6, R2, RZ, 0x1, P1 ;  /* 0x000000ff02067211 */ /* 0x000fc400008f0eff */
[C---:B---3--:R-:W-:Y:S02]  /*03a0*/  LEA R4, P1, R3.reuse, UR10, 0x2 ;  /* 0x0000000a03047c11 */ /* 0x048fe4000f8210ff */
[C---:B----4-:R-:W-:Y:S02]  /*03b0*/  LEA R2, P0, R8.reuse, UR8, 0x2 ;  /* 0x0000000808027c11 */ /* 0x050fe4000f8010ff */
[----:B------:R-:W-:Y:S02]  /*03c0*/  LEA.HI.X R5, R3, UR11, R6, 0x2, P1 ;  /* 0x0000000b03057c11 */ /* 0x000fe400088f1406 */
[----:B------:R-:W-:-:S03]  /*03d0*/  LEA.HI.X R3, R8, UR9, R9, 0x2, P0 ;  /* 0x0000000908037c11 */ /* 0x000fc600080f1409 */
[----:B-----5:R-:W2:Y:S04]  /*03e0*/  LDG.E R4, desc[UR6][R4.64] ;  /* 0x0000000604047981 */ /* 0x020ea8000c1e1900 */
[----:B------:R-:W2:Y:S01]  /*03f0*/  LDG.E R3, desc[UR6][R2.64] ;  /* 0x0000000602037981 */ /* 0x000ea2000c1e1900 */
[----:B------:R-:W-:-:S04]  /*0400*/  IADD3 R7, P0, PT, R0, R7, RZ ;  /* 0x0000000700077210 */ /* 0x000fc80007f1e0ff */
[----:B------:R-:W-:Y:S02]  /*0410*/  LEA.HI.X.SX32 R0, R0, RZ, 0x1, P0 ;  /* 0x000000ff00007211 */ /* 0x000fe400000f0eff */
[----:B0-----:R-:W-:-:S04]  /*0420*/  LEA R6, P0, R7, UR4, 0x2 ;  /* 0x0000000407067c11 */ /* 0x001fc8000f8010ff */
[----:B------:R-:W-:Y:S01]  /*0430*/  LEA.HI.X R7, R7, UR5, R0, 0x2, P0 ;  /* 0x0000000507077c11 */ /* 0x000fe200080f1400 */
[----:B--2---:R-:W-:-:S05]  /*0440*/  FMUL R9, R3, R4 ;  /* 0x0000000403097220 */ /* 0x004fca0000400000 */
[----:B------:R-:W-:Y:S01]  /*0450*/  STG.E desc[UR6][R6.64], R9 ;  /* 0x0000000906007986 */ /* 0x000fe2000c101906 */
[----:B------:R-:W-:Y:S05]  /*0460*/  EXIT ;  /* 0x000000000000794d */ /* 0x000fea0003800000 */
.L_x_0:
[----:B------:R-:W-:-:S00]  /*0470*/  BRA `(.L_x_0) ;  /* 0xfffffffc00fc7947 */ /* 0x000fc0000383ffff */
[----:B------:R-:W-:-:S00]  /*0480*/  NOP ;  /* 0x0000000000007918 */ /* 0x000fc00000000000 */
[----:B------:R-:W-:-:S00]  /*0490*/  NOP ;  /* 0x0000000000007918 */ /* 0x000fc00000000000 */
[----:B------:R-:W-:-:S00]  /*04a0*/  NOP ;  /* 0x0000000000007918 */ /* 0x000fc00000000000 */
[----:B------:R-:W-:-:S00]  /*04b0*/  NOP ;  /* 0x0000000000007918 */ /* 0x000fc00000000000 */
[----:B------:R-:W-:-:S00]  /*04c0*/  NOP ;  /* 0x0000000000007918 */ /* 0x000fc00000000000 */
[----:B------:R-:W-:-:S00]  /*04d0*/  NOP ;  /* 0x0000000000007918 */ /* 0x000fc00000000000 */
[----:B------:R-:W-:-:S00]  /*04e0*/  NOP ;  /* 0x0000000000007918 */ /* 0x000fc00000000000 */
[----:B------:R-:W-:-:S00]  /*04f0*/  NOP ;  /* 0x0000000000007918 */ /* 0x000fc00000000000 */
.L_x_1:


//--------------------- .nv.shared.reserved.0     --------------------------
	.section	.nv.shared.reserved.0,"aw",@nobits
	.weak		__nv_reservedSMEM_offset_0_alias
	.size		__nv_reservedSMEM_offset_0_alias, 0, 64
	.other		__nv_reservedSMEM_offset_0_alias,@"STO_CUDA_RESERVED_SHARED STV_DEFAULT"
__nv_reservedSMEM_offset_0_alias:
	.zero		0
	.zero		64


//--------------------- .nv.constant0._Z11subdiagMultPfS_S_iiii --------------------------
	.section	.nv.constant0._Z11subdiagMultPfS_S_iiii,"a",@progbits
	.sectionflags	@""
	.align	4
.nv.constant0._Z11subdiagMultPfS_S_iiii:
	.zero		936


//--------------------- SYMBOLS --------------------------

	.type		.nv.reservedSmem.offset0,@object
	.size		.nv.reservedSmem.offset0,0x4
